	.headerflags	@"EF_CUDA_TEXMODE_UNIFIED EF_CUDA_64BIT_ADDRESS EF_CUDA_ACCELERATORS EF_CUDA_SM90 EF_CUDA_VIRTUAL_SM(EF_CUDA_SM90)"
	.elftype	@"ET_EXEC"


//--------------------- .nv.info                  --------------------------
	.section	.nv.info,"",@"SHT_CUDA_INFO"
	.align	4


	//----- nvinfo : EIATTR_REGCOUNT
	.align		4
        /*0000*/ 	.byte	0x04, 0x2f
        /*0002*/ 	.short	(.L_1 - .L_0)
	.align		4
.L_0:
        /*0004*/ 	.word	index@(triton_poi_fused_convolution_div_max_pool2d_with_indices_relu_sub_9)
        /*0008*/ 	.word	0x0000000c


	//----- nvinfo : EIATTR_MIN_STACK_SIZE
	.align		4
.L_1:
        /*000c*/ 	.byte	0x04, 0x12
        /*000e*/ 	.short	(.L_3 - .L_2)
	.align		4
.L_2:
        /*0010*/ 	.word	index@(triton_poi_fused_convolution_div_max_pool2d_with_indices_relu_sub_9)
        /*0014*/ 	.word	0x00000000


	//----- nvinfo : EIATTR_FRAME_SIZE
	.align		4
.L_3:
        /*0018*/ 	.byte	0x04, 0x11
        /*001a*/ 	.short	(.L_5 - .L_4)
	.align		4
.L_4:
        /*001c*/ 	.word	index@(triton_poi_fused_convolution_div_max_pool2d_with_indices_relu_sub_9)
        /*0020*/ 	.word	0x00000000


	//----- nvinfo : EIATTR_MIN_STACK_SIZE
	.align		4
.L_5:
        /*0024*/ 	.byte	0x04, 0x12
        /*0026*/ 	.short	(.L_7 - .L_6)
	.align		4
.L_6:
        /*0028*/ 	.word	index@(triton_poi_fused_convolution_div_max_pool2d_with_indices_relu_sub_9)
        /*002c*/ 	.word	0x00000000
.L_7:


//--------------------- .nv.info.triton_poi_fused_convolution_div_max_pool2d_with_indices_relu_sub_9 --------------------------
	.section	.nv.info.triton_poi_fused_convolution_div_max_pool2d_with_indices_relu_sub_9,"",@"SHT_CUDA_INFO"
	.sectionflags	@""
	.align	4


	//----- nvinfo : EIATTR_CUDA_API_VERSION
	.align		4
        /*0000*/ 	.byte	0x04, 0x37
        /*0002*/ 	.short	(.L_9 - .L_8)
.L_8:
        /*0004*/ 	.word	0x0000007c


	//----- nvinfo : EIATTR_KPARAM_INFO
	.align		4
.L_9:
        /*0008*/ 	.byte	0x04, 0x17
        /*000a*/ 	.short	(.L_11 - .L_10)
.L_10:
        /*000c*/ 	.word	0x00000000
        /*0010*/ 	.short	0x0002
        /*0012*/ 	.short	0x0010
        /*0014*/ 	.byte	0x00, 0xf0, 0x11, 0x00


	//----- nvinfo : EIATTR_KPARAM_INFO
	.align		4
.L_11:
        /*0018*/ 	.byte	0x04, 0x17
        /*001a*/ 	.short	(.L_13 - .L_12)
.L_12:
        /*001c*/ 	.word	0x00000000
        /*0020*/ 	.short	0x0001
        /*0022*/ 	.short	0x0008
        /*0024*/ 	.byte	0x00, 0xf4, 0x21, 0x00


	//----- nvinfo : EIATTR_KPARAM_INFO
	.align		4
.L_13:
        /*0028*/ 	.byte	0x04, 0x17
        /*002a*/ 	.short	(.L_15 - .L_14)
.L_14:
        /*002c*/ 	.word	0x00000000
        /*0030*/ 	.short	0x0000
        /*0032*/ 	.short	0x0000
        /*0034*/ 	.byte	0x00, 0xf4, 0x21, 0x00


	//----- nvinfo : EIATTR_SPARSE_MMA_MASK
	.align		4
.L_15:
        /*0038*/ 	.byte	0x03, 0x50
        /*003a*/ 	.short	0x0000


	//----- nvinfo : EIATTR_MAXREG_COUNT
	.align		4
        /*003c*/ 	.byte	0x03, 0x1b
        /*003e*/ 	.short	0x00ff


	//----- nvinfo : EIATTR_EXIT_INSTR_OFFSETS
	.align		4
        /*0040*/ 	.byte	0x04, 0x1c
        /*0042*/ 	.short	(.L_17 - .L_16)


	//   ....[0]....
.L_16:
        /*0044*/ 	.word	0x00000190


	//----- nvinfo : EIATTR_REQNTID
	.align		4
.L_17:
        /*0048*/ 	.byte	0x04, 0x10
        /*004a*/ 	.short	(.L_19 - .L_18)
.L_18:
        /*004c*/ 	.word	0x00000100
        /*0050*/ 	.word	0x00000001
        /*0054*/ 	.word	0x00000001


	//----- nvinfo : EIATTR_CBANK_PARAM_SIZE
	.align		4
.L_19:
        /*0058*/ 	.byte	0x03, 0x19
        /*005a*/ 	.short	0x0014


	//----- nvinfo : EIATTR_PARAM_CBANK
	.align		4
        /*005c*/ 	.byte	0x04, 0x0a
        /*005e*/ 	.short	(.L_21 - .L_20)
	.align		4
.L_20:
        /*0060*/ 	.word	index@(.nv.constant0.triton_poi_fused_convolution_div_max_pool2d_with_indices_relu_sub_9)
        /*0064*/ 	.short	0x0210
        /*0066*/ 	.short	0x0014


	//----- nvinfo : EIATTR_SW_WAR
	.align		4
.L_21:
        /*0068*/ 	.byte	0x04, 0x36
        /*006a*/ 	.short	(.L_23 - .L_22)
.L_22:
        /*006c*/ 	.word	0x00000008
.L_23:


//--------------------- .nv.callgraph             --------------------------
	.section	.nv.callgraph,"",@"SHT_CUDA_CALLGRAPH"
	.align	4
	.sectionentsize	8
	.align		4
        /*0000*/ 	.word	0x00000000
	.align		4
        /*0004*/ 	.word	0xffffffff
	.align		4
        /*0008*/ 	.word	0x00000000
	.align		4
        /*000c*/ 	.word	0xfffffffe
	.align		4
        /*0010*/ 	.word	0x00000000
	.align		4
        /*0014*/ 	.word	0xfffffffd
	.align		4
        /*0018*/ 	.word	0x00000000
	.align		4
        /*001c*/ 	.word	0xfffffffc


//--------------------- .text.triton_poi_fused_convolution_div_max_pool2d_with_indices_relu_sub_9 --------------------------
	.section	.text.triton_poi_fused_convolution_div_max_pool2d_with_indices_relu_sub_9,"ax",@progbits
	.align	128
        .global         triton_poi_fused_convolution_div_max_pool2d_with_indices_relu_sub_9
        .type           triton_poi_fused_convolution_div_max_pool2d_with_indices_relu_sub_9,@function
        .size           triton_poi_fused_convolution_div_max_pool2d_with_indices_relu_sub_9,(.L_x_1 - triton_poi_fused_convolution_div_max_pool2d_with_indices_relu_sub_9)
        .other          triton_poi_fused_convolution_div_max_pool2d_with_indices_relu_sub_9,@"STO_CUDA_ENTRY STV_DEFAULT"
triton_poi_fused_convolution_div_max_pool2d_with_indices_relu_sub_9:
.text.triton_poi_fused_convolution_div_max_pool2d_with_indices_relu_sub_9:
[----:B------:R-:W-:Y:S01]  /*0000*/  LDC R1, c[0x0][0x28] ;  /* 0x00000a00ff017b82 */ /* 0x000fe20000000800 */
[----:B------:R-:W1:Y:S07]  /*0010*/  S2R R0, SR_TID.X ;  /* 0x0000000000007919 */ /* 0x000e6e0000002100 */
[----:B------:R-:W2:Y:S01]  /*0020*/  LDC.64 R4, c[0x0][0x218] ;  /* 0x00008600ff047b82 */ /* 0x000ea20000000a00 */
[----:B------:R-:W-:Y:S01]  /*0030*/  ULDC.64 UR4, c[0x0][0x208] ;  /* 0x0000820000047ab9 */ /* 0x000fe20000000a00 */
[----:B------:R-:W3:Y:S06]  /*0040*/  S2R R7, SR_CTAID.X ;  /* 0x0000000000077919 */ /* 0x000eec0000002500 */
[----:B------:R-:W4:Y:S01]  /*0050*/  LDC.64 R2, c[0x0][0x210] ;  /* 0x00008400ff027b82 */ /* 0x000f220000000a00 */
[----:B-1----:R-:W-:Y:S01]  /*0060*/  IMAD.SHL.U32 R0, R0, 0x2, RZ ;  /* 0x0000000200007824 */ /* 0x002fe200078e00ff */
[----:B---3--:R-:W-:-:S04]  /*0070*/  SHF.R.S32.HI R6, RZ, 0x16, R7 ;  /* 0x00000016ff067819 */ /* 0x008fc80000011407 */
[----:B------:R-:W-:-:S05]  /*0080*/  LOP3.LUT R0, R0, 0x1fe, RZ, 0xc0, !PT ;  /* 0x000001fe00007812 */ /* 0x000fca00078ec0ff */
[----:B------:R-:W-:Y:S01]  /*0090*/  IMAD R7, R7, 0x200, R0 ;  /* 0x0000020007077824 */ /* 0x000fe200078e0200 */
[----:B------:R-:W-:-:S03]  /*00a0*/  SGXT R0, R6, 0x1 ;  /* 0x000000010600781a */ /* 0x000fc60000000200 */
[----:B----4-:R-:W-:Y:S01]  /*00b0*/  IMAD.WIDE R2, R7, 0x4, R2 ;  /* 0x0000000407027825 */ /* 0x010fe200078e0202 */
[----:B------:R-:W-:-:S04]  /*00c0*/  LEA.HI R0, R0, R7, RZ, 0x7 ;  /* 0x0000000700007211 */ /* 0x000fc800078f38ff */
[----:B------:R-:W-:-:S05]  /*00d0*/  LOP3.LUT R0, R0, 0xffffff80, RZ, 0xc0, !PT ;  /* 0xffffff8000007812 */ /* 0x000fca00078ec0ff */
[----:B------:R-:W-:Y:S02]  /*00e0*/  IMAD.IADD R9, R7, 0x1, -R0 ;  /* 0x0000000107097824 */ /* 0x000fe400078e0a00 */
[----:B------:R-:W3:Y:S02]  /*00f0*/  LDG.E.64 R6, desc[UR4][R2.64] ;  /* 0x0000000402067981 */ /* 0x000ee4000c1e1b00 */
[----:B--2---:R-:W-:-:S06]  /*0100*/  IMAD.WIDE R4, R9, 0x4, R4 ;  /* 0x0000000409047825 */ /* 0x004fcc00078e0204 */
[----:B------:R-:W3:Y:S02]  /*0110*/  LDG.E.EL.64 R4, desc[UR4][R4.64] ;  /* 0x0000000404047981 */ /* 0x000ee4000c2e1b00 */
[C---:B---3--:R-:W-:Y:S01]  /*0120*/  FSETP.GEU.AND P0, PT, R6.reuse, -R4, PT ;  /* 0x800000040600720b */ /* 0x048fe20003f0e000 */
[----:B------:R-:W-:Y:S01]  /*0130*/  FADD R6, R6, R4 ;  /* 0x0000000406067221 */ /* 0x000fe20000000000 */
[C---:B------:R-:W-:Y:S01]  /*0140*/  FADD R0, R7.reuse, R5 ;  /* 0x0000000507007221 */ /* 0x040fe20000000000 */
[----:B------:R-:W-:-:S03]  /*0150*/  FSETP.GEU.AND P1, PT, R7, -R5, PT ;  /* 0x800000050700720b */ /* 0x000fc60003f2e000 */
[----:B------:R-:W-:Y:S02]  /*0160*/  FSEL R6, R6, RZ, P0 ;  /* 0x000000ff06067208 */ /* 0x000fe40000000000 */
[----:B------:R-:W-:-:S05]  /*0170*/  FSEL R7, R0, RZ, P1 ;  /* 0x000000ff00077208 */ /* 0x000fca0000800000 */
[----:B------:R-:W-:Y:S01]  /*0180*/  STG.E.64 desc[UR4][R2.64], R6 ;  /* 0x0000000602007986 */ /* 0x000fe2000c101b04 */
[----:B------:R-:W-:Y:S05]  /*0190*/  EXIT ;  /* 0x000000000000794d */ /* 0x000fea0003800000 */
.L_x_0:
[----:B------:R-:W-:-:S00]  /*01a0*/  BRA `(.L_x_0) ;  /* 0xfffffffc00fc7947 */ /* 0x000fc0000383ffff */
[----:B------:R-:W-:-:S00]  /*01b0*/  NOP ;  /* 0x0000000000007918 */ /* 0x000fc00000000000 */
        /* <DEDUP_REMOVED lines=12> */
.L_x_1:


//--------------------- .nv.constant0.triton_poi_fused_convolution_div_max_pool2d_with_indices_relu_sub_9 --------------------------
	.section	.nv.constant0.triton_poi_fused_convolution_div_max_pool2d_with_indices_relu_sub_9,"a",@progbits
	.sectionflags	@""
	.align	4
.nv.constant0.triton_poi_fused_convolution_div_max_pool2d_with_indices_relu_sub_9:
	.zero		548
